	.headerflags	@"EF_CUDA_TEXMODE_UNIFIED EF_CUDA_64BIT_ADDRESS EF_CUDA_ACCELERATORS EF_CUDA_SM90 EF_CUDA_VIRTUAL_SM(EF_CUDA_SM90)"
	.elftype	@"ET_EXEC"


//--------------------- .nv.info                  --------------------------
	.section	.nv.info,"",@"SHT_CUDA_INFO"
	.align	4


	//----- nvinfo : EIATTR_REGCOUNT
	.align		4
        /*0000*/ 	.byte	0x04, 0x2f
        /*0002*/ 	.short	(.L_1 - .L_0)
	.align		4
.L_0:
        /*0004*/ 	.word	index@(triton_poi_fused_cat_5)
        /*0008*/ 	.word	0x0000000a


	//----- nvinfo : EIATTR_MIN_STACK_SIZE
	.align		4
.L_1:
        /*000c*/ 	.byte	0x04, 0x12
        /*000e*/ 	.short	(.L_3 - .L_2)
	.align		4
.L_2:
        /*0010*/ 	.word	index@(triton_poi_fused_cat_5)
        /*0014*/ 	.word	0x00000000


	//----- nvinfo : EIATTR_FRAME_SIZE
	.align		4
.L_3:
        /*0018*/ 	.byte	0x04, 0x11
        /*001a*/ 	.short	(.L_5 - .L_4)
	.align		4
.L_4:
        /*001c*/ 	.word	index@(triton_poi_fused_cat_5)
        /*0020*/ 	.word	0x00000000


	//----- nvinfo : EIATTR_MIN_STACK_SIZE
	.align		4
.L_5:
        /*0024*/ 	.byte	0x04, 0x12
        /*0026*/ 	.short	(.L_7 - .L_6)
	.align		4
.L_6:
        /*0028*/ 	.word	index@(triton_poi_fused_cat_5)
        /*002c*/ 	.word	0x00000000
.L_7:


//--------------------- .nv.info.triton_poi_fused_cat_5 --------------------------
	.section	.nv.info.triton_poi_fused_cat_5,"",@"SHT_CUDA_INFO"
	.sectionflags	@""
	.align	4


	//----- nvinfo : EIATTR_CUDA_API_VERSION
	.align		4
        /*0000*/ 	.byte	0x04, 0x37
        /*0002*/ 	.short	(.L_9 - .L_8)
.L_8:
        /*0004*/ 	.word	0x0000007c


	//----- nvinfo : EIATTR_KPARAM_INFO
	.align		4
.L_9:
        /*0008*/ 	.byte	0x04, 0x17
        /*000a*/ 	.short	(.L_11 - .L_10)
.L_10:
        /*000c*/ 	.word	0x00000000
        /*0010*/ 	.short	0x0002
        /*0012*/ 	.short	0x0010
        /*0014*/ 	.byte	0x00, 0xf0, 0x11, 0x00


	//----- nvinfo : EIATTR_KPARAM_INFO
	.align		4
.L_11:
        /*0018*/ 	.byte	0x04, 0x17
        /*001a*/ 	.short	(.L_13 - .L_12)
.L_12:
        /*001c*/ 	.word	0x00000000
        /*0020*/ 	.short	0x0001
        /*0022*/ 	.short	0x0008
        /*0024*/ 	.byte	0x00, 0xf4, 0x21, 0x00


	//----- nvinfo : EIATTR_KPARAM_INFO
	.align		4
.L_13:
        /*0028*/ 	.byte	0x04, 0x17
        /*002a*/ 	.short	(.L_15 - .L_14)
.L_14:
        /*002c*/ 	.word	0x00000000
        /*0030*/ 	.short	0x0000
        /*0032*/ 	.short	0x0000
        /*0034*/ 	.byte	0x00, 0xf4, 0x21, 0x00


	//----- nvinfo : EIATTR_SPARSE_MMA_MASK
	.align		4
.L_15:
        /*0038*/ 	.byte	0x03, 0x50
        /*003a*/ 	.short	0x0000


	//----- nvinfo : EIATTR_MAXREG_COUNT
	.align		4
        /*003c*/ 	.byte	0x03, 0x1b
        /*003e*/ 	.short	0x00ff


	//----- nvinfo : EIATTR_EXIT_INSTR_OFFSETS
	.align		4
        /*0040*/ 	.byte	0x04, 0x1c
        /*0042*/ 	.short	(.L_17 - .L_16)


	//   ....[0]....
.L_16:
        /*0044*/ 	.word	0x00000190


	//   ....[1]....
        /*0048*/ 	.word	0x000001b0


	//----- nvinfo : EIATTR_REQNTID
	.align		4
.L_17:
        /*004c*/ 	.byte	0x04, 0x10
        /*004e*/ 	.short	(.L_19 - .L_18)
.L_18:
        /*0050*/ 	.word	0x00000080
        /*0054*/ 	.word	0x00000001
        /*0058*/ 	.word	0x00000001


	//----- nvinfo : EIATTR_CBANK_PARAM_SIZE
	.align		4
.L_19:
        /*005c*/ 	.byte	0x03, 0x19
        /*005e*/ 	.short	0x0014


	//----- nvinfo : EIATTR_PARAM_CBANK
	.align		4
        /*0060*/ 	.byte	0x04, 0x0a
        /*0062*/ 	.short	(.L_21 - .L_20)
	.align		4
.L_20:
        /*0064*/ 	.word	index@(.nv.constant0.triton_poi_fused_cat_5)
        /*0068*/ 	.short	0x0210
        /*006a*/ 	.short	0x0014


	//----- nvinfo : EIATTR_SW_WAR
	.align		4
.L_21:
        /*006c*/ 	.byte	0x04, 0x36
        /*006e*/ 	.short	(.L_23 - .L_22)
.L_22:
        /*0070*/ 	.word	0x00000008
.L_23:


//--------------------- .nv.callgraph             --------------------------
	.section	.nv.callgraph,"",@"SHT_CUDA_CALLGRAPH"
	.align	4
	.sectionentsize	8
	.align		4
        /*0000*/ 	.word	0x00000000
	.align		4
        /*0004*/ 	.word	0xffffffff
	.align		4
        /*0008*/ 	.word	0x00000000
	.align		4
        /*000c*/ 	.word	0xfffffffe
	.align		4
        /*0010*/ 	.word	0x00000000
	.align		4
        /*0014*/ 	.word	0xfffffffd
	.align		4
        /*0018*/ 	.word	0x00000000
	.align		4
        /*001c*/ 	.word	0xfffffffc


//--------------------- .text.triton_poi_fused_cat_5 --------------------------
	.section	.text.triton_poi_fused_cat_5,"ax",@progbits
	.align	128
        .global         triton_poi_fused_cat_5
        .type           triton_poi_fused_cat_5,@function
        .size           triton_poi_fused_cat_5,(.L_x_1 - triton_poi_fused_cat_5)
        .other          triton_poi_fused_cat_5,@"STO_CUDA_ENTRY STV_DEFAULT"
triton_poi_fused_cat_5:
.text.triton_poi_fused_cat_5:
[----:B------:R-:W0:Y:S02]  /*0000*/  LDC R1, c[0x0][0x28] ;  /* 0x00000a00ff017b82 */ /* 0x000e240000000800 */
[----:B------:R-:W1:Y:S01]  /*0010*/  S2R R0, SR_TID.X ;  /* 0x0000000000007919 */ /* 0x000e620000002100 */
[----:B------:R-:W-:Y:S01]  /*0020*/  IMAD.MOV.U32 R6, RZ, RZ, RZ ;  /* 0x000000ffff067224 */ /* 0x000fe200078e00ff */
[----:B------:R-:W-:Y:S01]  /*0030*/  ULDC.64 UR4, c[0x0][0x208] ;  /* 0x0000820000047ab9 */ /* 0x000fe20000000a00 */
[----:B------:R-:W2:Y:S01]  /*0040*/  S2R R3, SR_CTAID.X ;  /* 0x0000000000037919 */ /* 0x000ea20000002500 */
[----:B-1----:R-:W-:Y:S02]  /*0050*/  LOP3.LUT R0, R0, 0x7f, RZ, 0xc0, !PT ;  /* 0x0000007f00007812 */ /* 0x002fe400078ec0ff */
[----:B--2---:R-:W-:-:S03]  /*0060*/  SHF.R.S32.HI R2, RZ, 0x18, R3 ;  /* 0x00000018ff027819 */ /* 0x004fc60000011403 */
[----:B------:R-:W-:Y:S01]  /*0070*/  IMAD R0, R3, 0x80, R0 ;  /* 0x0000008003007824 */ /* 0x000fe200078e0200 */
[----:B------:R-:W-:-:S04]  /*0080*/  SGXT R3, R2, 0x1 ;  /* 0x000000010203781a */ /* 0x000fc80000000200 */
[----:B------:R-:W-:Y:S02]  /*0090*/  LOP3.LUT R5, R0, 0x80000003, RZ, 0xc0, !PT ;  /* 0x8000000300057812 */ /* 0x000fe400078ec0ff */
[----:B------:R-:W-:Y:S02]  /*00a0*/  LEA.HI R4, R3, R0, RZ, 0x2 ;  /* 0x0000000003047211 */ /* 0x000fe400078f10ff */
[----:B------:R-:W1:Y:S02]  /*00b0*/  LDC.64 R2, c[0x0][0x210] ;  /* 0x00008400ff027b82 */ /* 0x000e640000000a00 */
[----:B------:R-:W-:-:S04]  /*00c0*/  SHF.R.S32.HI R4, RZ, 0x2, R4 ;  /* 0x00000002ff047819 */ /* 0x000fc80000011404 */
[----:B------:R-:W-:-:S04]  /*00d0*/  LOP3.LUT R4, R4, 0x80000003, RZ, 0xc0, !PT ;  /* 0x8000000304047812 */ /* 0x000fc800078ec0ff */
[----:B------:R-:W-:Y:S01]  /*00e0*/  VIMNMX R4, R4, R5, PT ;  /* 0x0000000504047248 */ /* 0x000fe20003fe0100 */
[----:B------:R-:W-:-:S03]  /*00f0*/  VIADD R5, R0, 0xfffffffb ;  /* 0xfffffffb00057836 */ /* 0x000fc60000000000 */
[----:B------:R-:W-:-:S04]  /*0100*/  ISETP.GT.AND P0, PT, R4, RZ, PT ;  /* 0x000000ff0400720c */ /* 0x000fc80003f04270 */
[C---:B------:R-:W-:Y:S01]  /*0110*/  ISETP.LT.AND P0, PT, R0.reuse, 0x100, P0 ;  /* 0x000001000000780c */ /* 0x040fe20000701270 */
[----:B-1----:R-:W-:Y:S02]  /*0120*/  IMAD.WIDE R2, R5, 0x4, R2 ;  /* 0x0000000405027825 */ /* 0x002fe400078e0202 */
[----:B------:R-:W1:Y:S10]  /*0130*/  LDC.64 R4, c[0x0][0x218] ;  /* 0x00008600ff047b82 */ /* 0x000e740000000a00 */
[----:B------:R-:W2:Y:S01]  /*0140*/  @P0 LDG.E R6, desc[UR4][R2.64] ;  /* 0x0000000402060981 */ /* 0x000ea2000c1e1900 */
[C---:B------:R-:W-:Y:S01]  /*0150*/  ISETP.GE.AND P1, PT, R0.reuse, 0x100, PT ;  /* 0x000001000000780c */ /* 0x040fe20003f26270 */
[----:B------:R-:W-:-:S04]  /*0160*/  IMAD R7, R0, 0x19, RZ ;  /* 0x0000001900077824 */ /* 0x000fc800078e02ff */
[----:B-1----:R-:W-:Y:S01]  /*0170*/  IMAD.WIDE R4, R7, 0x4, R4 ;  /* 0x0000000407047825 */ /* 0x002fe200078e0204 */
[----:B--2---:R-:W-:-:S07]  /*0180*/  SEL R7, R6, 0xc61c4000, P0 ;  /* 0xc61c400006077807 */ /* 0x004fce0000000000 */
[----:B------:R-:W-:Y:S05]  /*0190*/  @P1 EXIT ;  /* 0x000000000000194d */ /* 0x000fea0003800000 */
[----:B------:R-:W-:Y:S01]  /*01a0*/  STG.E desc[UR4][R4.64], R7 ;  /* 0x0000000704007986 */ /* 0x000fe2000c101904 */
[----:B------:R-:W-:Y:S05]  /*01b0*/  EXIT ;  /* 0x000000000000794d */ /* 0x000fea0003800000 */
.L_x_0:
[----:B------:R-:W-:-:S00]  /*01c0*/  BRA `(.L_x_0) ;  /* 0xfffffffc00fc7947 */ /* 0x000fc0000383ffff */
[----:B------:R-:W-:-:S00]  /*01d0*/  NOP ;  /* 0x0000000000007918 */ /* 0x000fc00000000000 */
        /* <DEDUP_REMOVED lines=10> */
.L_x_1:


//--------------------- .nv.constant0.triton_poi_fused_cat_5 --------------------------
	.section	.nv.constant0.triton_poi_fused_cat_5,"a",@progbits
	.sectionflags	@""
	.align	4
.nv.constant0.triton_poi_fused_cat_5:
	.zero		548
